	.headerflags	@"EF_CUDA_TEXMODE_UNIFIED EF_CUDA_64BIT_ADDRESS EF_CUDA_ACCELERATORS EF_CUDA_SM90 EF_CUDA_VIRTUAL_SM(EF_CUDA_SM90)"
	.elftype	@"ET_EXEC"


//--------------------- .nv.info                  --------------------------
	.section	.nv.info,"",@"SHT_CUDA_INFO"
	.align	4


	//----- nvinfo : EIATTR_REGCOUNT
	.align		4
        /*0000*/ 	.byte	0x04, 0x2f
        /*0002*/ 	.short	(.L_1 - .L_0)
	.align		4
.L_0:
        /*0004*/ 	.word	index@(triton_poi_fused__softmax_1)
        /*0008*/ 	.word	0x00000014


	//----- nvinfo : EIATTR_MIN_STACK_SIZE
	.align		4
.L_1:
        /*000c*/ 	.byte	0x04, 0x12
        /*000e*/ 	.short	(.L_3 - .L_2)
	.align		4
.L_2:
        /*0010*/ 	.word	index@(triton_poi_fused__softmax_1)
        /*0014*/ 	.word	0x00000000


	//----- nvinfo : EIATTR_FRAME_SIZE
	.align		4
.L_3:
        /*0018*/ 	.byte	0x04, 0x11
        /*001a*/ 	.short	(.L_5 - .L_4)
	.align		4
.L_4:
        /*001c*/ 	.word	index@(triton_poi_fused__softmax_1)
        /*0020*/ 	.word	0x00000000


	//----- nvinfo : EIATTR_MIN_STACK_SIZE
	.align		4
.L_5:
        /*0024*/ 	.byte	0x04, 0x12
        /*0026*/ 	.short	(.L_7 - .L_6)
	.align		4
.L_6:
        /*0028*/ 	.word	index@(triton_poi_fused__softmax_1)
        /*002c*/ 	.word	0x00000000
.L_7:


//--------------------- .nv.info.triton_poi_fused__softmax_1 --------------------------
	.section	.nv.info.triton_poi_fused__softmax_1,"",@"SHT_CUDA_INFO"
	.sectionflags	@""
	.align	4


	//----- nvinfo : EIATTR_CUDA_API_VERSION
	.align		4
        /*0000*/ 	.byte	0x04, 0x37
        /*0002*/ 	.short	(.L_9 - .L_8)
.L_8:
        /*0004*/ 	.word	0x0000007c


	//----- nvinfo : EIATTR_KPARAM_INFO
	.align		4
.L_9:
        /*0008*/ 	.byte	0x04, 0x17
        /*000a*/ 	.short	(.L_11 - .L_10)
.L_10:
        /*000c*/ 	.word	0x00000000
        /*0010*/ 	.short	0x0002
        /*0012*/ 	.short	0x0010
        /*0014*/ 	.byte	0x00, 0xf0, 0x11, 0x00


	//----- nvinfo : EIATTR_KPARAM_INFO
	.align		4
.L_11:
        /*0018*/ 	.byte	0x04, 0x17
        /*001a*/ 	.short	(.L_13 - .L_12)
.L_12:
        /*001c*/ 	.word	0x00000000
        /*0020*/ 	.short	0x0001
        /*0022*/ 	.short	0x0008
        /*0024*/ 	.byte	0x00, 0xf4, 0x21, 0x00


	//----- nvinfo : EIATTR_KPARAM_INFO
	.align		4
.L_13:
        /*0028*/ 	.byte	0x04, 0x17
        /*002a*/ 	.short	(.L_15 - .L_14)
.L_14:
        /*002c*/ 	.word	0x00000000
        /*0030*/ 	.short	0x0000
        /*0032*/ 	.short	0x0000
        /*0034*/ 	.byte	0x00, 0xf4, 0x21, 0x00


	//----- nvinfo : EIATTR_SPARSE_MMA_MASK
	.align		4
.L_15:
        /*0038*/ 	.byte	0x03, 0x50
        /*003a*/ 	.short	0x0000


	//----- nvinfo : EIATTR_MAXREG_COUNT
	.align		4
        /*003c*/ 	.byte	0x03, 0x1b
        /*003e*/ 	.short	0x00ff


	//----- nvinfo : EIATTR_EXIT_INSTR_OFFSETS
	.align		4
        /*0040*/ 	.byte	0x04, 0x1c
        /*0042*/ 	.short	(.L_17 - .L_16)


	//   ....[0]....
.L_16:
        /*0044*/ 	.word	0x000002d0


	//   ....[1]....
        /*0048*/ 	.word	0x000002f0


	//----- nvinfo : EIATTR_REQNTID
	.align		4
.L_17:
        /*004c*/ 	.byte	0x04, 0x10
        /*004e*/ 	.short	(.L_19 - .L_18)
.L_18:
        /*0050*/ 	.word	0x00000080
        /*0054*/ 	.word	0x00000001
        /*0058*/ 	.word	0x00000001


	//----- nvinfo : EIATTR_CBANK_PARAM_SIZE
	.align		4
.L_19:
        /*005c*/ 	.byte	0x03, 0x19
        /*005e*/ 	.short	0x0014


	//----- nvinfo : EIATTR_PARAM_CBANK
	.align		4
        /*0060*/ 	.byte	0x04, 0x0a
        /*0062*/ 	.short	(.L_21 - .L_20)
	.align		4
.L_20:
        /*0064*/ 	.word	index@(.nv.constant0.triton_poi_fused__softmax_1)
        /*0068*/ 	.short	0x0210
        /*006a*/ 	.short	0x0014


	//----- nvinfo : EIATTR_SW_WAR
	.align		4
.L_21:
        /*006c*/ 	.byte	0x04, 0x36
        /*006e*/ 	.short	(.L_23 - .L_22)
.L_22:
        /*0070*/ 	.word	0x00000008
.L_23:


//--------------------- .nv.callgraph             --------------------------
	.section	.nv.callgraph,"",@"SHT_CUDA_CALLGRAPH"
	.align	4
	.sectionentsize	8
	.align		4
        /*0000*/ 	.word	0x00000000
	.align		4
        /*0004*/ 	.word	0xffffffff
	.align		4
        /*0008*/ 	.word	0x00000000
	.align		4
        /*000c*/ 	.word	0xfffffffe
	.align		4
        /*0010*/ 	.word	0x00000000
	.align		4
        /*0014*/ 	.word	0xfffffffd
	.align		4
        /*0018*/ 	.word	0x00000000
	.align		4
        /*001c*/ 	.word	0xfffffffc


//--------------------- .text.triton_poi_fused__softmax_1 --------------------------
	.section	.text.triton_poi_fused__softmax_1,"ax",@progbits
	.align	128
        .global         triton_poi_fused__softmax_1
        .type           triton_poi_fused__softmax_1,@function
        .size           triton_poi_fused__softmax_1,(.L_x_1 - triton_poi_fused__softmax_1)
        .other          triton_poi_fused__softmax_1,@"STO_CUDA_ENTRY STV_DEFAULT"
triton_poi_fused__softmax_1:
.text.triton_poi_fused__softmax_1:
[----:B------:R-:W0:Y:S02]  /*0000*/  LDC R1, c[0x0][0x28] ;  /* 0x00000a00ff017b82 */ /* 0x000e240000000800 */
[----:B------:R-:W1:Y:S01]  /*0010*/  S2R R5, SR_TID.X ;  /* 0x0000000000057919 */ /* 0x000e620000002100 */
[----:B------:R-:W2:Y:S01]  /*0020*/  LDC.64 R2, c[0x0][0x210] ;  /* 0x00008400ff027b82 */ /* 0x000ea20000000a00 */
[----:B------:R-:W-:Y:S01]  /*0030*/  CS2R R14, SRZ ;  /* 0x00000000000e7805 */ /* 0x000fe2000001ff00 */
[----:B------:R-:W-:Y:S01]  /*0040*/  ULDC.64 UR4, c[0x0][0x208] ;  /* 0x0000820000047ab9 */ /* 0x000fe20000000a00 */
[----:B------:R-:W3:Y:S01]  /*0050*/  S2R R0, SR_CTAID.X ;  /* 0x0000000000007919 */ /* 0x000ee20000002500 */
[----:B-1----:R-:W-:Y:S02]  /*0060*/  LOP3.LUT R5, R5, 0x7f, RZ, 0xc0, !PT ;  /* 0x0000007f05057812 */ /* 0x002fe400078ec0ff */
[----:B---3--:R-:W-:Y:S02]  /*0070*/  SHF.R.S32.HI R4, RZ, 0x18, R0 ;  /* 0x00000018ff047819 */ /* 0x008fe40000011400 */
[----:B------:R-:W-:Y:S02]  /*0080*/  LEA R5, R0, R5, 0x7 ;  /* 0x0000000500057211 */ /* 0x000fe400078e38ff */
[----:B------:R-:W-:-:S02]  /*0090*/  SGXT R0, R4, 0x1 ;  /* 0x000000010400781a */ /* 0x000fc40000000200 */
[----:B------:R-:W-:Y:S02]  /*00a0*/  ISETP.GE.AND P2, PT, R5, 0x100, PT ;  /* 0x000001000500780c */ /* 0x000fe40003f46270 */
[CC--:B------:R-:W-:Y:S02]  /*00b0*/  LEA.HI R4, R0.reuse, R5.reuse, RZ, 0x4 ;  /* 0x0000000500047211 */ /* 0x0c0fe400078f20ff */
[----:B------:R-:W-:Y:S02]  /*00c0*/  LEA.HI R0, R0, R5, RZ, 0x6 ;  /* 0x0000000500007211 */ /* 0x000fe400078f30ff */
[----:B------:R-:W-:Y:S02]  /*00d0*/  LOP3.LUT R4, R4, 0xfffffff0, RZ, 0xc0, !PT ;  /* 0xfffffff004047812 */ /* 0x000fe400078ec0ff */
[----:B------:R-:W-:-:S04]  /*00e0*/  LOP3.LUT R0, R0, 0xffffffc0, RZ, 0xc0, !PT ;  /* 0xffffffc000007812 */ /* 0x000fc800078ec0ff */
[----:B------:R-:W-:Y:S01]  /*00f0*/  IADD3 R11, R0, R5, -R4 ;  /* 0x00000005000b7210 */ /* 0x000fe20007ffe804 */
[----:B------:R-:W-:-:S03]  /*0100*/  HFMA2.MMA R0, -RZ, RZ, 0, 0 ;  /* 0x00000000ff007435 */ /* 0x000fc600000001ff */
[----:B------:R-:W-:Y:S01]  /*0110*/  IADD3 R13, R11, 0x20, RZ ;  /* 0x000000200b0d7810 */ /* 0x000fe20007ffe0ff */
[C---:B------:R-:W-:Y:S02]  /*0120*/  VIADD R9, R11.reuse, 0x10 ;  /* 0x000000100b097836 */ /* 0x040fe40000000000 */
[----:B--2---:R-:W-:Y:S01]  /*0130*/  IMAD.WIDE R6, R11, 0x4, R2 ;  /* 0x000000040b067825 */ /* 0x004fe200078e0202 */
[----:B------:R-:W-:-:S03]  /*0140*/  IADD3 R17, R11, 0x30, RZ ;  /* 0x000000300b117810 */ /* 0x000fc60007ffe0ff */
[--C-:B------:R-:W-:Y:S01]  /*0150*/  IMAD.WIDE R8, R9, 0x4, R2.reuse ;  /* 0x0000000409087825 */ /* 0x100fe200078e0202 */
[----:B------:R1:W2:Y:S03]  /*0160*/  @!P2 LDG.E.EL R0, desc[UR4][R6.64] ;  /* 0x000000040600a981 */ /* 0x0002a6000c2e1900 */
[----:B------:R-:W-:Y:S01]  /*0170*/  IMAD.MOV.U32 R4, RZ, RZ, RZ ;  /* 0x000000ffff047224 */ /* 0x000fe200078e00ff */
[----:B------:R-:W2:Y:S01]  /*0180*/  @!P2 LDG.E.EL R15, desc[UR4][R8.64] ;  /* 0x00000004080fa981 */ /* 0x000ea2000c2e1900 */
[----:B------:R-:W-:-:S04]  /*0190*/  IMAD.WIDE R10, R13, 0x4, R2 ;  /* 0x000000040d0a7825 */ /* 0x000fc800078e0202 */
[--C-:B------:R-:W-:Y:S01]  /*01a0*/  IMAD.WIDE R12, R17, 0x4, R2.reuse ;  /* 0x00000004110c7825 */ /* 0x100fe200078e0202 */
[----:B------:R-:W3:Y:S01]  /*01b0*/  @!P2 LDG.E.EL R4, desc[UR4][R10.64] ;  /* 0x000000040a04a981 */ /* 0x000ee2000c2e1900 */
[----:B-1----:R-:W1:Y:S03]  /*01c0*/  LDC.64 R6, c[0x0][0x218] ;  /* 0x00008600ff067b82 */ /* 0x002e660000000a00 */
[----:B------:R-:W4:Y:S01]  /*01d0*/  @!P2 LDG.E.EL R14, desc[UR4][R12.64] ;  /* 0x000000040c0ea981 */ /* 0x000f22000c2e1900 */
[----:B------:R-:W-:Y:S01]  /*01e0*/  MOV R17, RZ ;  /* 0x000000ff00117202 */ /* 0x000fe20000000f00 */
[----:B------:R-:W-:-:S05]  /*01f0*/  IMAD.WIDE R2, R5, 0x4, R2 ;  /* 0x0000000405027825 */ /* 0x000fca00078e0202 */
[----:B------:R1:W5:Y:S02]  /*0200*/  @!P2 LDG.E R17, desc[UR4][R2.64] ;  /* 0x000000040211a981 */ /* 0x000364000c1e1900 */
[----:B-1----:R-:W-:-:S04]  /*0210*/  IMAD.WIDE R2, R5, 0x4, R6 ;  /* 0x0000000405027825 */ /* 0x002fc800078e0206 */
[----:B--2---:R-:W-:-:S04]  /*0220*/  FADD R15, R15, R0 ;  /* 0x000000000f0f7221 */ /* 0x004fc80000000000 */
[----:B---3--:R-:W-:-:S04]  /*0230*/  FADD R15, R15, R4 ;  /* 0x000000040f0f7221 */ /* 0x008fc80000000000 */
[----:B----4-:R-:W-:-:S05]  /*0240*/  FADD R14, R15, R14 ;  /* 0x0000000e0f0e7221 */ /* 0x010fca0000000000 */
[C---:B------:R-:W-:Y:S02]  /*0250*/  FSETP.GT.AND P0, PT, |R14|.reuse, 8.50705917302346158658e+37, PT ;  /* 0x7e8000000e00780b */ /* 0x040fe40003f04200 */
[----:B------:R-:W-:-:S11]  /*0260*/  FSETP.GEU.AND P1, PT, |R14|, 1.175494350822287508e-38, PT ;  /* 0x008000000e00780b */ /* 0x000fd60003f2e200 */
[----:B------:R-:W-:-:S04]  /*0270*/  @P0 FMUL R14, R14, 0.25 ;  /* 0x3e8000000e0e0820 */ /* 0x000fc80000400000 */
[----:B------:R-:W-:-:S06]  /*0280*/  @!P1 FMUL R14, R14, 16777216 ;  /* 0x4b8000000e0e9820 */ /* 0x000fcc0000400000 */
[----:B------:R-:W1:Y:S01]  /*0290*/  MUFU.RCP R14, R14 ;  /* 0x0000000e000e7308 */ /* 0x000e620000001000 */
[----:B-----5:R-:W-:-:S04]  /*02a0*/  @P0 FMUL R17, R17, 0.25 ;  /* 0x3e80000011110820 */ /* 0x020fc80000400000 */
[----:B------:R-:W-:-:S04]  /*02b0*/  @!P1 FMUL R17, R17, 16777216 ;  /* 0x4b80000011119820 */ /* 0x000fc80000400000 */
[----:B-1----:R-:W-:Y:S01]  /*02c0*/  FMUL R17, R14, R17 ;  /* 0x000000110e117220 */ /* 0x002fe20000400000 */
[----:B------:R-:W-:Y:S06]  /*02d0*/  @P2 EXIT ;  /* 0x000000000000294d */ /* 0x000fec0003800000 */
[----:B------:R-:W-:Y:S01]  /*02e0*/  STG.E desc[UR4][R2.64], R17 ;  /* 0x0000001102007986 */ /* 0x000fe2000c101904 */
[----:B------:R-:W-:Y:S05]  /*02f0*/  EXIT ;  /* 0x000000000000794d */ /* 0x000fea0003800000 */
.L_x_0:
[----:B------:R-:W-:-:S00]  /*0300*/  BRA `(.L_x_0) ;  /* 0xfffffffc00fc7947 */ /* 0x000fc0000383ffff */
[----:B------:R-:W-:-:S00]  /*0310*/  NOP ;  /* 0x0000000000007918 */ /* 0x000fc00000000000 */
        /* <DEDUP_REMOVED lines=14> */
.L_x_1:


//--------------------- .nv.constant0.triton_poi_fused__softmax_1 --------------------------
	.section	.nv.constant0.triton_poi_fused__softmax_1,"a",@progbits
	.sectionflags	@""
	.align	4
.nv.constant0.triton_poi_fused__softmax_1:
	.zero		548
